//
// Generated by NVIDIA NVVM Compiler
//
// Compiler Build ID: CL-36424714
// Cuda compilation tools, release 13.0, V13.0.88
// Based on NVVM 20.0.0
//

.version 9.0
.target sm_100
.address_size 64

	// .globl	_Z19gpu_matrix_multiplyPfS_S_iii

.visible .entry _Z19gpu_matrix_multiplyPfS_S_iii(
	.param .u64 .ptr .align 1 _Z19gpu_matrix_multiplyPfS_S_iii_param_0,
	.param .u64 .ptr .align 1 _Z19gpu_matrix_multiplyPfS_S_iii_param_1,
	.param .u64 .ptr .align 1 _Z19gpu_matrix_multiplyPfS_S_iii_param_2,
	.param .u32 _Z19gpu_matrix_multiplyPfS_S_iii_param_3,
	.param .u32 _Z19gpu_matrix_multiplyPfS_S_iii_param_4,
	.param .u32 _Z19gpu_matrix_multiplyPfS_S_iii_param_5
)
{
	.reg .pred 	%p<13>;
	.reg .b32 	%r<43>;
	.reg .b32 	%f<68>;
	.reg .b64 	%rd<53>;

	ld.param.u64 	%rd7, [_Z19gpu_matrix_multiplyPfS_S_iii_param_0];
	ld.param.u64 	%rd8, [_Z19gpu_matrix_multiplyPfS_S_iii_param_1];
	ld.param.u64 	%rd6, [_Z19gpu_matrix_multiplyPfS_S_iii_param_2];
	ld.param.u32 	%r20, [_Z19gpu_matrix_multiplyPfS_S_iii_param_3];
	ld.param.u32 	%r18, [_Z19gpu_matrix_multiplyPfS_S_iii_param_4];
	ld.param.u32 	%r19, [_Z19gpu_matrix_multiplyPfS_S_iii_param_5];
	cvta.to.global.u64 	%rd1, %rd8;
	cvta.to.global.u64 	%rd2, %rd7;
	mov.u32 	%r22, %ctaid.y;
	mov.u32 	%r23, %ntid.y;
	mov.u32 	%r24, %tid.y;
	mad.lo.s32 	%r25, %r22, %r23, %r24;
	mov.u32 	%r26, %ctaid.x;
	mov.u32 	%r27, %ntid.x;
	mov.u32 	%r28, %tid.x;
	mad.lo.s32 	%r2, %r26, %r27, %r28;
	setp.ge.s32 	%p1, %r2, %r19;
	setp.ge.s32 	%p2, %r25, %r20;
	or.pred  	%p3, %p1, %p2;
	@%p3 bra 	$L__BB0_14;
	setp.lt.s32 	%p4, %r18, 1;
	mov.f32 	%f67, 0f00000000;
	@%p4 bra 	$L__BB0_13;
	mul.lo.s32 	%r3, %r18, %r25;
	and.b32  	%r4, %r18, 7;
	setp.lt.u32 	%p5, %r18, 8;
	mov.f32 	%f67, 0f00000000;
	mov.b32 	%r41, 0;
	@%p5 bra 	$L__BB0_5;
	and.b32  	%r41, %r18, 2147483640;
	neg.s32 	%r39, %r41;
	shl.b32 	%r7, %r19, 3;
	mul.wide.u32 	%rd9, %r3, 4;
	add.s64 	%rd10, %rd9, %rd2;
	add.s64 	%rd52, %rd10, 16;
	mov.f32 	%f67, 0f00000000;
	mul.wide.s32 	%rd13, %r19, 4;
	mov.u32 	%r38, %r2;
$L__BB0_4:
	.pragma "nounroll";
	ld.global.f32 	%f17, [%rd52+-16];
	mul.wide.s32 	%rd11, %r38, 4;
	add.s64 	%rd12, %rd1, %rd11;
	ld.global.f32 	%f18, [%rd12];
	fma.rn.f32 	%f19, %f17, %f18, %f67;
	ld.global.f32 	%f20, [%rd52+-12];
	add.s64 	%rd14, %rd12, %rd13;
	ld.global.f32 	%f21, [%rd14];
	fma.rn.f32 	%f22, %f20, %f21, %f19;
	ld.global.f32 	%f23, [%rd52+-8];
	add.s64 	%rd15, %rd14, %rd13;
	ld.global.f32 	%f24, [%rd15];
	fma.rn.f32 	%f25, %f23, %f24, %f22;
	ld.global.f32 	%f26, [%rd52+-4];
	add.s64 	%rd16, %rd15, %rd13;
	ld.global.f32 	%f27, [%rd16];
	fma.rn.f32 	%f28, %f26, %f27, %f25;
	ld.global.f32 	%f29, [%rd52];
	add.s64 	%rd17, %rd16, %rd13;
	ld.global.f32 	%f30, [%rd17];
	fma.rn.f32 	%f31, %f29, %f30, %f28;
	ld.global.f32 	%f32, [%rd52+4];
	add.s64 	%rd18, %rd17, %rd13;
	ld.global.f32 	%f33, [%rd18];
	fma.rn.f32 	%f34, %f32, %f33, %f31;
	ld.global.f32 	%f35, [%rd52+8];
	add.s64 	%rd19, %rd18, %rd13;
	ld.global.f32 	%f36, [%rd19];
	fma.rn.f32 	%f37, %f35, %f36, %f34;
	ld.global.f32 	%f38, [%rd52+12];
	add.s64 	%rd20, %rd19, %rd13;
	ld.global.f32 	%f39, [%rd20];
	fma.rn.f32 	%f67, %f38, %f39, %f37;
	add.s32 	%r39, %r39, 8;
	add.s32 	%r38, %r38, %r7;
	add.s64 	%rd52, %rd52, 32;
	setp.ne.s32 	%p6, %r39, 0;
	@%p6 bra 	$L__BB0_4;
$L__BB0_5:
	setp.eq.s32 	%p7, %r4, 0;
	@%p7 bra 	$L__BB0_13;
	and.b32  	%r13, %r18, 3;
	setp.lt.u32 	%p8, %r4, 4;
	@%p8 bra 	$L__BB0_8;
	add.s32 	%r30, %r41, %r3;
	mul.wide.u32 	%rd21, %r30, 4;
	add.s64 	%rd22, %rd2, %rd21;
	ld.global.f32 	%f41, [%rd22];
	mad.lo.s32 	%r31, %r41, %r19, %r2;
	mul.wide.s32 	%rd23, %r31, 4;
	add.s64 	%rd24, %rd1, %rd23;
	ld.global.f32 	%f42, [%rd24];
	fma.rn.f32 	%f43, %f41, %f42, %f67;
	cvt.u64.u32 	%rd25, %r3;
	cvt.u64.u32 	%rd26, %r41;
	add.s64 	%rd27, %rd26, %rd25;
	shl.b64 	%rd28, %rd27, 2;
	add.s64 	%rd29, %rd2, %rd28;
	ld.global.f32 	%f44, [%rd29+4];
	mul.wide.s32 	%rd30, %r19, 4;
	add.s64 	%rd31, %rd24, %rd30;
	ld.global.f32 	%f45, [%rd31];
	fma.rn.f32 	%f46, %f44, %f45, %f43;
	ld.global.f32 	%f47, [%rd29+8];
	add.s64 	%rd32, %rd31, %rd30;
	ld.global.f32 	%f48, [%rd32];
	fma.rn.f32 	%f49, %f47, %f48, %f46;
	ld.global.f32 	%f50, [%rd29+12];
	add.s64 	%rd33, %rd32, %rd30;
	ld.global.f32 	%f51, [%rd33];
	fma.rn.f32 	%f67, %f50, %f51, %f49;
	add.s32 	%r41, %r41, 4;
$L__BB0_8:
	setp.eq.s32 	%p9, %r13, 0;
	@%p9 bra 	$L__BB0_13;
	setp.eq.s32 	%p10, %r13, 1;
	@%p10 bra 	$L__BB0_11;
	add.s32 	%r32, %r41, %r3;
	mul.wide.u32 	%rd34, %r32, 4;
	add.s64 	%rd35, %rd2, %rd34;
	ld.global.f32 	%f53, [%rd35];
	mad.lo.s32 	%r33, %r41, %r19, %r2;
	mul.wide.s32 	%rd36, %r33, 4;
	add.s64 	%rd37, %rd1, %rd36;
	ld.global.f32 	%f54, [%rd37];
	fma.rn.f32 	%f55, %f53, %f54, %f67;
	cvt.u64.u32 	%rd38, %r3;
	cvt.u64.u32 	%rd39, %r41;
	add.s64 	%rd40, %rd39, %rd38;
	shl.b64 	%rd41, %rd40, 2;
	add.s64 	%rd42, %rd2, %rd41;
	ld.global.f32 	%f56, [%rd42+4];
	mul.wide.s32 	%rd43, %r19, 4;
	add.s64 	%rd44, %rd37, %rd43;
	ld.global.f32 	%f57, [%rd44];
	fma.rn.f32 	%f67, %f56, %f57, %f55;
	add.s32 	%r41, %r41, 2;
$L__BB0_11:
	and.b32  	%r34, %r18, 1;
	setp.eq.b32 	%p11, %r34, 1;
	not.pred 	%p12, %p11;
	@%p12 bra 	$L__BB0_13;
	add.s32 	%r35, %r41, %r3;
	mul.wide.u32 	%rd45, %r35, 4;
	add.s64 	%rd46, %rd2, %rd45;
	ld.global.f32 	%f58, [%rd46];
	mad.lo.s32 	%r36, %r41, %r19, %r2;
	mul.wide.s32 	%rd47, %r36, 4;
	add.s64 	%rd48, %rd1, %rd47;
	ld.global.f32 	%f59, [%rd48];
	fma.rn.f32 	%f67, %f58, %f59, %f67;
$L__BB0_13:
	mad.lo.s32 	%r37, %r19, %r25, %r2;
	cvta.to.global.u64 	%rd49, %rd6;
	mul.wide.s32 	%rd50, %r37, 4;
	add.s64 	%rd51, %rd49, %rd50;
	st.global.f32 	[%rd51], %f67;
$L__BB0_14:
	ret;

}


// ===== COMPILED SASS (sm_100) =====

	.target	sm_100

	.elftype	@"ET_EXEC"


//--------------------- .note.nv.tkinfo           --------------------------
	.section	.note.nv.tkinfo,"",@"SHT_NOTE"
	.sectionflags	@"SHF_NOTE_NV_TKINFO"
	.tkinfo
        /*0018*/ 	.word	0x00000002
        /*0030*/ 	.string	""
        /*0030*/ 	.string	"ptxas"
        /*0030*/ 	.string	"Cuda compilation tools, release 13.0, V13.0.88"
        /*0030*/ 	.string	"Build cuda_13.0.r13.0/compiler.36424714_0"
        /*0030*/ 	.string	"-arch sm_100 -m 64 "



//--------------------- .note.nv.cuinfo           --------------------------
	.section	.note.nv.cuinfo,"",@"SHT_NOTE"
	.sectionflags	@"SHF_NOTE_NV_CUINFO"
        /*0018*/ 	.short	0x0002
        /*001a*/ 	.short	0x0064
        /*001c*/ 	.short	0x0082
	.zero		2


//--------------------- .nv.info                  --------------------------
	.section	.nv.info,"",@"SHT_CUDA_INFO"
	.align	4


	//----- nvinfo : EIATTR_REGCOUNT
	.align		4
        /*0000*/ 	.byte	0x04, 0x2f
        /*0002*/ 	.short	(.L_1 - .L_0)
	.align		4
.L_0:
        /*0004*/ 	.word	index@(_Z19gpu_matrix_multiplyPfS_S_iii)
        /*0008*/ 	.word	0x00000020


	//----- nvinfo : EIATTR_FRAME_SIZE
	.align		4
.L_1:
        /*000c*/ 	.byte	0x04, 0x11
        /*000e*/ 	.short	(.L_3 - .L_2)
	.align		4
.L_2:
        /*0010*/ 	.word	index@(_Z19gpu_matrix_multiplyPfS_S_iii)
        /*0014*/ 	.word	0x00000000


	//----- nvinfo : EIATTR_MIN_STACK_SIZE
	.align		4
.L_3:
        /*0018*/ 	.byte	0x04, 0x12
        /*001a*/ 	.short	(.L_5 - .L_4)
	.align		4
.L_4:
        /*001c*/ 	.word	index@(_Z19gpu_matrix_multiplyPfS_S_iii)
        /*0020*/ 	.word	0x00000000
.L_5:


//--------------------- .nv.compat                --------------------------
	.section	.nv.compat,"",@"SHT_CUDA_COMPAT_INFO"
	.align	4
        /*0000*/ 	.byte	0x02, 0x09, 0x00, 0x00, 0x02, 0x02, 0x01, 0x00, 0x02, 0x05, 0x05, 0x00, 0x03, 0x07, 0x01, 0x01
        /*0010*/ 	.byte	0x02, 0x03, 0x00, 0x00, 0x02, 0x06, 0x01, 0x00, 0x04, 0x0b, 0x08, 0x00, 0x09, 0x00, 0x00, 0x00
        /*0020*/ 	.byte	0x00, 0x00, 0x00, 0x00


//--------------------- .nv.info._Z19gpu_matrix_multiplyPfS_S_iii --------------------------
	.section	.nv.info._Z19gpu_matrix_multiplyPfS_S_iii,"",@"SHT_CUDA_INFO"
	.sectionflags	@""
	.align	4


	//----- nvinfo : EIATTR_CUDA_API_VERSION
	.align		4
        /*0000*/ 	.byte	0x04, 0x37
        /*0002*/ 	.short	(.L_7 - .L_6)
.L_6:
        /*0004*/ 	.word	0x00000082


	//----- nvinfo : EIATTR_KPARAM_INFO
	.align		4
.L_7:
        /*0008*/ 	.byte	0x04, 0x17
        /*000a*/ 	.short	(.L_9 - .L_8)
.L_8:
        /*000c*/ 	.word	0x00000000
        /*0010*/ 	.short	0x0005
        /*0012*/ 	.short	0x0020
        /*0014*/ 	.byte	0x00, 0xf0, 0x11, 0x00


	//----- nvinfo : EIATTR_KPARAM_INFO
	.align		4
.L_9:
        /*0018*/ 	.byte	0x04, 0x17
        /*001a*/ 	.short	(.L_11 - .L_10)
.L_10:
        /*001c*/ 	.word	0x00000000
        /*0020*/ 	.short	0x0004
        /*0022*/ 	.short	0x001c
        /*0024*/ 	.byte	0x00, 0xf0, 0x11, 0x00


	//----- nvinfo : EIATTR_KPARAM_INFO
	.align		4
.L_11:
        /*0028*/ 	.byte	0x04, 0x17
        /*002a*/ 	.short	(.L_13 - .L_12)
.L_12:
        /*002c*/ 	.word	0x00000000
        /*0030*/ 	.short	0x0003
        /*0032*/ 	.short	0x0018
        /*0034*/ 	.byte	0x00, 0xf0, 0x11, 0x00


	//----- nvinfo : EIATTR_KPARAM_INFO
	.align		4
.L_13:
        /*0038*/ 	.byte	0x04, 0x17
        /*003a*/ 	.short	(.L_15 - .L_14)
.L_14:
        /*003c*/ 	.word	0x00000000
        /*0040*/ 	.short	0x0002
        /*0042*/ 	.short	0x0010
        /*0044*/ 	.byte	0x00, 0xf5, 0x21, 0x00


	//----- nvinfo : EIATTR_KPARAM_INFO
	.align		4
.L_15:
        /*0048*/ 	.byte	0x04, 0x17
        /*004a*/ 	.short	(.L_17 - .L_16)
.L_16:
        /*004c*/ 	.word	0x00000000
        /*0050*/ 	.short	0x0001
        /*0052*/ 	.short	0x0008
        /*0054*/ 	.byte	0x00, 0xf5, 0x21, 0x00


	//----- nvinfo : EIATTR_KPARAM_INFO
	.align		4
.L_17:
        /*0058*/ 	.byte	0x04, 0x17
        /*005a*/ 	.short	(.L_19 - .L_18)
.L_18:
        /*005c*/ 	.word	0x00000000
        /*0060*/ 	.short	0x0000
        /*0062*/ 	.short	0x0000
        /*0064*/ 	.byte	0x00, 0xf5, 0x21, 0x00


	//----- nvinfo : EIATTR_SPARSE_MMA_MASK
	.align		4
.L_19:
        /*0068*/ 	.byte	0x03, 0x50
        /*006a*/ 	.short	0x0000


	//----- nvinfo : EIATTR_MAXREG_COUNT
	.align		4
        /*006c*/ 	.byte	0x03, 0x1b
        /*006e*/ 	.short	0x00ff


	//----- nvinfo : EIATTR_MERCURY_ISA_VERSION
	.align		4
        /*0070*/ 	.byte	0x03, 0x5f
        /*0072*/ 	.short	0x0101


	//----- nvinfo : EIATTR_VRC_CTA_INIT_COUNT
	.align		4
        /*0074*/ 	.byte	0x02, 0x4a
	.zero		1
	.zero		1


	//----- nvinfo : EIATTR_EXIT_INSTR_OFFSETS
	.align		4
        /*0078*/ 	.byte	0x04, 0x1c
        /*007a*/ 	.short	(.L_21 - .L_20)


	//   ....[0]....
.L_20:
        /*007c*/ 	.word	0x000000d0


	//   ....[1]....
        /*0080*/ 	.word	0x000008f0


	//----- nvinfo : EIATTR_CBANK_PARAM_SIZE
	.align		4
.L_21:
        /*0084*/ 	.byte	0x03, 0x19
        /*0086*/ 	.short	0x0024


	//----- nvinfo : EIATTR_PARAM_CBANK
	.align		4
        /*0088*/ 	.byte	0x04, 0x0a
        /*008a*/ 	.short	(.L_23 - .L_22)
	.align		4
.L_22:
        /*008c*/ 	.word	index@(.nv.constant0._Z19gpu_matrix_multiplyPfS_S_iii)
        /*0090*/ 	.short	0x0380
        /*0092*/ 	.short	0x0024


	//----- nvinfo : EIATTR_SW_WAR
	.align		4
.L_23:
        /*0094*/ 	.byte	0x04, 0x36
        /*0096*/ 	.short	(.L_25 - .L_24)
.L_24:
        /*0098*/ 	.word	0x00000008
.L_25:


//--------------------- .nv.callgraph             --------------------------
	.section	.nv.callgraph,"",@"SHT_CUDA_CALLGRAPH"
	.align	4
	.sectionentsize	8
	.align		4
        /*0000*/ 	.word	0x00000000
	.align		4
        /*0004*/ 	.word	0xffffffff
	.align		4
        /*0008*/ 	.word	0x00000000
	.align		4
        /*000c*/ 	.word	0xfffffffe
	.align		4
        /*0010*/ 	.word	0x00000000
	.align		4
        /*0014*/ 	.word	0xfffffffd
	.align		4
        /*0018*/ 	.word	0x00000000
	.align		4
        /*001c*/ 	.word	0xfffffffc


//--------------------- .text._Z19gpu_matrix_multiplyPfS_S_iii --------------------------
	.section	.text._Z19gpu_matrix_multiplyPfS_S_iii,"ax",@progbits
	.align	128
        .global         _Z19gpu_matrix_multiplyPfS_S_iii
        .type           _Z19gpu_matrix_multiplyPfS_S_iii,@function
        .size           _Z19gpu_matrix_multiplyPfS_S_iii,(.L_x_5 - _Z19gpu_matrix_multiplyPfS_S_iii)
        .other          _Z19gpu_matrix_multiplyPfS_S_iii,@"STO_CUDA_ENTRY STV_DEFAULT"
_Z19gpu_matrix_multiplyPfS_S_iii:
.text._Z19gpu_matrix_multiplyPfS_S_iii:
[----:B------:R-:W-:Y:S01]  /*0000*/  LDC R1, c[0x0][0x37c] ;  /* 0x0000df00ff017b82 */ /* 0x000fe20000000800 */
[----:B------:R-:W0:Y:S07]  /*0010*/  S2R R3, SR_TID.Y ;  /* 0x0000000000037919 */ /* 0x000e2e0000002200 */
[----:B------:R-:W0:Y:S01]  /*0020*/  S2UR UR4, SR_CTAID.Y ;  /* 0x00000000000479c3 */ /* 0x000e220000002600 */
[----:B------:R-:W1:Y:S01]  /*0030*/  LDCU UR6, c[0x0][0x398] ;  /* 0x00007300ff0677ac */ /* 0x000e620008000800 */
[----:B------:R-:W2:Y:S06]  /*0040*/  S2R R5, SR_TID.X ;  /* 0x0000000000057919 */ /* 0x000eac0000002100 */
[----:B------:R-:W0:Y:S08]  /*0050*/  LDC R0, c[0x0][0x364] ;  /* 0x0000d900ff007b82 */ /* 0x000e300000000800 */
[----:B------:R-:W2:Y:S08]  /*0060*/  S2UR UR5, SR_CTAID.X ;  /* 0x00000000000579c3 */ /* 0x000eb00000002500 */
[----:B------:R-:W2:Y:S08]  /*0070*/  LDC R16, c[0x0][0x360] ;  /* 0x0000d800ff107b82 */ /* 0x000eb00000000800 */
[----:B------:R-:W3:Y:S01]  /*0080*/  LDC R17, c[0x0][0x3a0] ;  /* 0x0000e800ff117b82 */ /* 0x000ee20000000800 */
[----:B0-----:R-:W-:-:S05]  /*0090*/  IMAD R0, R0, UR4, R3 ;  /* 0x0000000400007c24 */ /* 0x001fca000f8e0203 */
[----:B-1----:R-:W-:Y:S01]  /*00a0*/  ISETP.GE.AND P0, PT, R0, UR6, PT ;  /* 0x0000000600007c0c */ /* 0x002fe2000bf06270 */
[----:B--2---:R-:W-:-:S05]  /*00b0*/  IMAD R16, R16, UR5, R5 ;  /* 0x0000000510107c24 */ /* 0x004fca000f8e0205 */
[----:B---3--:R-:W-:-:S13]  /*00c0*/  ISETP.GE.OR P0, PT, R16, R17, P0 ;  /* 0x000000111000720c */ /* 0x008fda0000706670 */
[----:B------:R-:W-:Y:S05]  /*00d0*/  @P0 EXIT ;  /* 0x000000000000094d */ /* 0x000fea0003800000 */
[----:B------:R-:W0:Y:S01]  /*00e0*/  LDC R19, c[0x0][0x39c] ;  /* 0x0000e700ff137b82 */ /* 0x000e220000000800 */
[----:B------:R-:W1:Y:S01]  /*00f0*/  LDCU.64 UR4, c[0x0][0x358] ;  /* 0x00006b00ff0477ac */ /* 0x000e620008000a00 */
[----:B------:R-:W-:Y:S01]  /*0100*/  HFMA2 R24, -RZ, RZ, 0, 0 ;  /* 0x00000000ff187431 */ /* 0x000fe200000001ff */
[----:B0-----:R-:W-:-:S13]  /*0110*/  ISETP.GE.AND P0, PT, R19, 0x1, PT ;  /* 0x000000011300780c */ /* 0x001fda0003f06270 */
[----:B-1----:R-:W-:Y:S05]  /*0120*/  @!P0 BRA `(.L_x_0) ;  /* 0x0000000400e08947 */ /* 0x002fea0003800000 */
[C---:B------:R-:W-:Y:S01]  /*0130*/  ISETP.GE.U32.AND P1, PT, R19.reuse, 0x8, PT ;  /* 0x000000081300780c */ /* 0x040fe20003f26070 */
[----:B------:R-:W-:Y:S01]  /*0140*/  IMAD R20, R0, R19, RZ ;  /* 0x0000001300147224 */ /* 0x000fe200078e02ff */
[----:B------:R-:W-:Y:S02]  /*0150*/  LOP3.LUT R27, R19, 0x7, RZ, 0xc0, !PT ;  /* 0x00000007131b7812 */ /* 0x000fe400078ec0ff */
[----:B------:R-:W-:Y:S02]  /*0160*/  MOV R24, RZ ;  /* 0x000000ff00187202 */ /* 0x000fe40000000f00 */
[----:B------:R-:W-:Y:S02]  /*0170*/  ISETP.NE.AND P0, PT, R27, RZ, PT ;  /* 0x000000ff1b00720c */ /* 0x000fe40003f05270 */
[----:B------:R-:W-:-:S05]  /*0180*/  MOV R21, RZ ;  /* 0x000000ff00157202 */ /* 0x000fca0000000f00 */
[----:B------:R-:W-:Y:S06]  /*0190*/  @!P1 BRA `(.L_x_1) ;  /* 0x0000000000c49947 */ /* 0x000fec0003800000 */
[----:B------:R-:W0:Y:S01]  /*01a0*/  LDC.64 R2, c[0x0][0x380] ;  /* 0x0000e000ff027b82 */ /* 0x000e220000000a00 */
[----:B------:R-:W-:Y:S02]  /*01b0*/  LOP3.LUT R21, R19, 0x7ffffff8, RZ, 0xc0, !PT ;  /* 0x7ffffff813157812 */ /* 0x000fe400078ec0ff */
[----:B------:R-:W-:Y:S02]  /*01c0*/  MOV R24, RZ ;  /* 0x000000ff00187202 */ /* 0x000fe40000000f00 */
[----:B------:R-:W-:Y:S02]  /*01d0*/  MOV R18, R16 ;  /* 0x0000001000127202 */ /* 0x000fe40000000f00 */
[----:B------:R-:W-:Y:S01]  /*01e0*/  IADD3 R22, PT, PT, -R21, RZ, RZ ;  /* 0x000000ff15167210 */ /* 0x000fe20007ffe1ff */
[----:B0-----:R-:W-:-:S03]  /*01f0*/  IMAD.WIDE.U32 R2, R20, 0x4, R2 ;  /* 0x0000000414027825 */ /* 0x001fc600078e0002 */
[----:B------:R-:W-:-:S04]  /*0200*/  IADD3 R4, P1, PT, R2, 0x10, RZ ;  /* 0x0000001002047810 */ /* 0x000fc80007f3e0ff */
[----:B------:R-:W-:-:S09]  /*0210*/  IADD3.X R5, PT, PT, RZ, R3, RZ, P1, !PT ;  /* 0x00000003ff057210 */ /* 0x000fd20000ffe4ff */
.L_x_2:
[----:B------:R-:W0:Y:S01]  /*0220*/  LDC.64 R14, c[0x0][0x388] ;  /* 0x0000e200ff0e7b82 */ /* 0x000e220000000a00 */
[----:B------:R-:W-:Y:S02]  /*0230*/  MOV R2, R4 ;  /* 0x0000000400027202 */ /* 0x000fe40000000f00 */
[----:B------:R-:W-:-:S05]  /*0240*/  MOV R3, R5 ;  /* 0x0000000500037202 */ /* 0x000fca0000000f00 */
[----:B------:R-:W2:Y:S04]  /*0250*/  LDG.E R25, desc[UR4][R2.64+-0x10] ;  /* 0xfffff00402197981 */ /* 0x000ea8000c1e1900 */
[----:B------:R-:W3:Y:S04]  /*0260*/  LDG.E R23, desc[UR4][R2.64+-0xc] ;  /* 0xfffff40402177981 */ /* 0x000ee8000c1e1900 */
[----:B------:R-:W4:Y:S04]  /*0270*/  LDG.E R29, desc[UR4][R2.64+-0x8] ;  /* 0xfffff804021d7981 */ /* 0x000f28000c1e1900 */
[----:B------:R-:W5:Y:S01]  /*0280*/  LDG.E R28, desc[UR4][R2.64+-0x4] ;  /* 0xfffffc04021c7981 */ /* 0x000f62000c1e1900 */
[----:B0-----:R-:W-:-:S05]  /*0290*/  IMAD.WIDE R14, R18, 0x4, R14 ;  /* 0x00000004120e7825 */ /* 0x001fca00078e020e */
[----:B------:R0:W2:Y:S01]  /*02a0*/  LDG.E R26, desc[UR4][R14.64] ;  /* 0x000000040e1a7981 */ /* 0x0000a2000c1e1900 */
[----:B------:R-:W-:-:S04]  /*02b0*/  IMAD.WIDE R12, R17, 0x4, R14 ;  /* 0x00000004110c7825 */ /* 0x000fc800078e020e */
[C---:B------:R-:W-:Y:S02]  /*02c0*/  IMAD.WIDE R4, R17.reuse, 0x4, R12 ;  /* 0x0000000411047825 */ /* 0x040fe400078e020c */
[----:B------:R-:W3:Y:S02]  /*02d0*/  LDG.E R12, desc[UR4][R12.64] ;  /* 0x000000040c0c7981 */ /* 0x000ee4000c1e1900 */
[C---:B------:R-:W-:Y:S02]  /*02e0*/  IMAD.WIDE R8, R17.reuse, 0x4, R4 ;  /* 0x0000000411087825 */ /* 0x040fe400078e0204 */
[----:B------:R-:W4:Y:S02]  /*02f0*/  LDG.E R4, desc[UR4][R4.64] ;  /* 0x0000000404047981 */ /* 0x000f24000c1e1900 */
[C---:B------:R-:W-:Y:S02]  /*0300*/  IMAD.WIDE R6, R17.reuse, 0x4, R8 ;  /* 0x0000000411067825 */ /* 0x040fe400078e0208 */
[----:B------:R-:W5:Y:S02]  /*0310*/  LDG.E R8, desc[UR4][R8.64] ;  /* 0x0000000408087981 */ /* 0x000f64000c1e1900 */
[----:B------:R-:W-:-:S02]  /*0320*/  IMAD.WIDE R10, R17, 0x4, R6 ;  /* 0x00000004110a7825 */ /* 0x000fc400078e0206 */
[----:B------:R-:W5:Y:S04]  /*0330*/  LDG.E R5, desc[UR4][R2.64] ;  /* 0x0000000402057981 */ /* 0x000f68000c1e1900 */
[----:B------:R-:W5:Y:S01]  /*0340*/  LDG.E R6, desc[UR4][R6.64] ;  /* 0x0000000406067981 */ /* 0x000f62000c1e1900 */
[----:B0-----:R-:W-:-:S03]  /*0350*/  IMAD.WIDE R14, R17, 0x4, R10 ;  /* 0x00000004110e7825 */ /* 0x001fc600078e020a */
[----:B------:R-:W5:Y:S04]  /*0360*/  LDG.E R10, desc[UR4][R10.64] ;  /* 0x000000040a0a7981 */ /* 0x000f68000c1e1900 */
[----:B------:R-:W5:Y:S04]  /*0370*/  LDG.E R13, desc[UR4][R14.64] ;  /* 0x000000040e0d7981 */ /* 0x000f68000c1e1900 */
[----:B------:R-:W5:Y:S04]  /*0380*/  LDG.E R7, desc[UR4][R2.64+0x4] ;  /* 0x0000040402077981 */ /* 0x000f68000c1e1900 */
[----:B------:R-:W5:Y:S01]  /*0390*/  LDG.E R9, desc[UR4][R2.64+0xc] ;  /* 0x00000c0402097981 */ /* 0x000f62000c1e1900 */
[----:B--2---:R-:W-:Y:S01]  /*03a0*/  FFMA R26, R25, R26, R24 ;  /* 0x0000001a191a7223 */ /* 0x004fe20000000018 */
[----:B------:R-:W-:-:S02]  /*03b0*/  IMAD.WIDE R24, R17, 0x4, R14 ;  /* 0x0000000411187825 */ /* 0x000fc400078e020e */
[----:B------:R-:W2:Y:S04]  /*03c0*/  LDG.E R14, desc[UR4][R2.64+0x8] ;  /* 0x00000804020e7981 */ /* 0x000ea8000c1e1900 */
[----:B------:R-:W2:Y:S01]  /*03d0*/  LDG.E R24, desc[UR4][R24.64] ;  /* 0x0000000418187981 */ /* 0x000ea2000c1e1900 */
[----:B---3--:R-:W-:Y:S01]  /*03e0*/  FFMA R12, R23, R12, R26 ;  /* 0x0000000c170c7223 */ /* 0x008fe2000000001a */
[----:B------:R-:W-:-:S03]  /*03f0*/  IADD3 R22, PT, PT, R22, 0x8, RZ ;  /* 0x0000000816167810 */ /* 0x000fc60007ffe0ff */
[----:B----4-:R-:W-:Y:S01]  /*0400*/  FFMA R29, R29, R4, R12 ;  /* 0x000000041d1d7223 */ /* 0x010fe2000000000c */
[----:B------:R-:W-:-:S03]  /*0410*/  ISETP.NE.AND P1, PT, R22, RZ, PT ;  /* 0x000000ff1600720c */ /* 0x000fc60003f25270 */
[----:B-----5:R-:W-:Y:S01]  /*0420*/  FFMA R8, R28, R8, R29 ;  /* 0x000000081c087223 */ /* 0x020fe2000000001d */
[----:B------:R-:W-:-:S03]  /*0430*/  IADD3 R4, P2, PT, R2, 0x20, RZ ;  /* 0x0000002002047810 */ /* 0x000fc60007f5e0ff */
[----:B------:R-:W-:Y:S01]  /*0440*/  FFMA R6, R5, R6, R8 ;  /* 0x0000000605067223 */ /* 0x000fe20000000008 */
[----:B------:R-:W-:Y:S02]  /*0450*/  IADD3.X R5, PT, PT, RZ, R3, RZ, P2, !PT ;  /* 0x00000003ff057210 */ /* 0x000fe400017fe4ff */
[----:B------:R-:W-:Y:S01]  /*0460*/  LEA R18, R17, R18, 0x3 ;  /* 0x0000001211127211 */ /* 0x000fe200078e18ff */
[----:B------:R-:W-:-:S04]  /*0470*/  FFMA R7, R7, R10, R6 ;  /* 0x0000000a07077223 */ /* 0x000fc80000000006 */
[----:B--2---:R-:W-:-:S04]  /*0480*/  FFMA R14, R14, R13, R7 ;  /* 0x0000000d0e0e7223 */ /* 0x004fc80000000007 */
[----:B------:R-:W-:Y:S01]  /*0490*/  FFMA R24, R9, R24, R14 ;  /* 0x0000001809187223 */ /* 0x000fe2000000000e */
[----:B------:R-:W-:Y:S06]  /*04a0*/  @P1 BRA `(.L_x_2) ;  /* 0xfffffffc005c1947 */ /* 0x000fec000383ffff */
.L_x_1:
[----:B------:R-:W-:Y:S05]  /*04b0*/  @!P0 BRA `(.L_x_0) ;  /* 0x0000000000fc8947 */ /* 0x000fea0003800000 */
[----:B------:R-:W-:Y:S02]  /*04c0*/  ISETP.GE.U32.AND P1, PT, R27, 0x4, PT ;  /* 0x000000041b00780c */ /* 0x000fe40003f26070 */
[----:B------:R-:W-:-:S04]  /*04d0*/  LOP3.LUT R14, R19, 0x3, RZ, 0xc0, !PT ;  /* 0x00000003130e7812 */ /* 0x000fc800078ec0ff */
[----:B------:R-:W-:-:S07]  /*04e0*/  ISETP.NE.AND P0, PT, R14, RZ, PT ;  /* 0x000000ff0e00720c */ /* 0x000fce0003f05270 */
[----:B------:R-:W-:Y:S06]  /*04f0*/  @!P1 BRA `(.L_x_3) ;  /* 0x00000000006c9947 */ /* 0x000fec0003800000 */
[----:B------:R-:W0:Y:S01]  /*0500*/  LDC.64 R4, c[0x0][0x388] ;  /* 0x0000e200ff047b82 */ /* 0x000e220000000a00 */
[----:B------:R-:W1:Y:S01]  /*0510*/  LDCU.64 UR6, c[0x0][0x380] ;  /* 0x00007000ff0677ac */ /* 0x000e620008000a00 */
[----:B------:R-:W-:Y:S01]  /*0520*/  IMAD R7, R21, R17, R16 ;  /* 0x0000001115077224 */ /* 0x000fe200078e0210 */
[CC--:B------:R-:W-:Y:S02]  /*0530*/  IADD3 R3, PT, PT, R20.reuse, R21.reuse, RZ ;  /* 0x0000001514037210 */ /* 0x0c0fe40007ffe0ff */
[----:B------:R-:W-:-:S03]  /*0540*/  IADD3 R8, P1, PT, R20, R21, RZ ;  /* 0x0000001514087210 */ /* 0x000fc60007f3e0ff */
[----:B------:R-:W2:Y:S01]  /*0550*/  LDC.64 R12, c[0x0][0x380] ;  /* 0x0000e000ff0c7b82 */ /* 0x000ea20000000a00 */
[----:B0-----:R-:W-:-:S04]  /*0560*/  IMAD.WIDE R4, R7, 0x4, R4 ;  /* 0x0000000407047825 */ /* 0x001fc800078e0204 */
[----:B------:R-:W-:Y:S02]  /*0570*/  IMAD.WIDE R6, R17, 0x4, R4 ;  /* 0x0000000411067825 */ /* 0x000fe400078e0204 */
[----:B------:R-:W3:Y:S02]  /*0580*/  LDG.E R4, desc[UR4][R4.64] ;  /* 0x0000000404047981 */ /* 0x000ee4000c1e1900 */
[----:B--2---:R-:W-:Y:S01]  /*0590*/  IMAD.WIDE.U32 R12, R3, 0x4, R12 ;  /* 0x00000004030c7825 */ /* 0x004fe200078e000c */
[----:B------:R-:W-:Y:S02]  /*05a0*/  IADD3.X R3, PT, PT, RZ, RZ, RZ, P1, !PT ;  /* 0x000000ffff037210 */ /* 0x000fe40000ffe4ff */
[----:B-1----:R-:W-:-:S03]  /*05b0*/  LEA R2, P1, R8, UR6, 0x2 ;  /* 0x0000000608027c11 */ /* 0x002fc6000f8210ff */
[----:B------:R-:W3:Y:S01]  /*05c0*/  LDG.E R13, desc[UR4][R12.64] ;  /* 0x000000040c0d7981 */ /* 0x000ee2000c1e1900 */
[----:B------:R-:W-:Y:S01]  /*05d0*/  LEA.HI.X R3, R8, UR7, R3, 0x2, P1 ;  /* 0x0000000708037c11 */ /* 0x000fe200088f1403 */
[C---:B------:R-:W-:Y:S02]  /*05e0*/  IMAD.WIDE R8, R17.reuse, 0x4, R6 ;  /* 0x0000000411087825 */ /* 0x040fe400078e0206 */
[----:B------:R-:W2:Y:S04]  /*05f0*/  LDG.E R6, desc[UR4][R6.64] ;  /* 0x0000000406067981 */ /* 0x000ea8000c1e1900 */
[----:B------:R-:W2:Y:S01]  /*0600*/  LDG.E R15, desc[UR4][R2.64+0x4] ;  /* 0x00000404020f7981 */ /* 0x000ea2000c1e1900 */
[----:B------:R-:W-:-:S03]  /*0610*/  IMAD.WIDE R10, R17, 0x4, R8 ;  /* 0x00000004110a7825 */ /* 0x000fc600078e0208 */
[----:B------:R-:W4:Y:S04]  /*0620*/  LDG.E R22, desc[UR4][R8.64] ;  /* 0x0000000408167981 */ /* 0x000f28000c1e1900 */
[----:B------:R-:W4:Y:S04]  /*0630*/  LDG.E R18, desc[UR4][R2.64+0x8] ;  /* 0x0000080402127981 */ /* 0x000f28000c1e1900 */
[----:B------:R-:W5:Y:S04]  /*0640*/  LDG.E R26, desc[UR4][R2.64+0xc] ;  /* 0x00000c04021a7981 */ /* 0x000f68000c1e1900 */
[----:B------:R-:W5:Y:S01]  /*0650*/  LDG.E R10, desc[UR4][R10.64] ;  /* 0x000000040a0a7981 */ /* 0x000f62000c1e1900 */
[----:B------:R-:W-:Y:S01]  /*0660*/  IADD3 R21, PT, PT, R21, 0x4, RZ ;  /* 0x0000000415157810 */ /* 0x000fe20007ffe0ff */
[----:B---3--:R-:W-:-:S04]  /*0670*/  FFMA R24, R13, R4, R24 ;  /* 0x000000040d187223 */ /* 0x008fc80000000018 */
[----:B--2---:R-:W-:-:S04]  /*0680*/  FFMA R15, R15, R6, R24 ;  /* 0x000000060f0f7223 */ /* 0x004fc80000000018 */
[----:B----4-:R-:W-:-:S04]  /*0690*/  FFMA R15, R18, R22, R15 ;  /* 0x00000016120f7223 */ /* 0x010fc8000000000f */
[----:B-----5:R-:W-:-:S07]  /*06a0*/  FFMA R24, R26, R10, R15 ;  /* 0x0000000a1a187223 */ /* 0x020fce000000000f */
.L_x_3:
[----:B------:R-:W-:Y:S05]  /*06b0*/  @!P0 BRA `(.L_x_0) ;  /* 0x00000000007c8947 */ /* 0x000fea0003800000 */
[----:B------:R-:W-:Y:S01]  /*06c0*/  ISETP.NE.AND P1, PT, R14, 0x1, PT ;  /* 0x000000010e00780c */ /* 0x000fe20003f25270 */
[----:B------:R-:W0:Y:S01]  /*06d0*/  LDC.64 R10, c[0x0][0x380] ;  /* 0x0000e000ff0a7b82 */ /* 0x000e220000000a00 */
[----:B------:R-:W-:-:S04]  /*06e0*/  LOP3.LUT R19, R19, 0x1, RZ, 0xc0, !PT ;  /* 0x0000000113137812 */ /* 0x000fc800078ec0ff */
[----:B------:R-:W-:-:S03]  /*06f0*/  ISETP.NE.U32.AND P0, PT, R19, 0x1, PT ;  /* 0x000000011300780c */ /* 0x000fc60003f05070 */
[----:B------:R-:W1:Y:S04]  /*0700*/  LDC.64 R8, c[0x0][0x388] ;  /* 0x0000e200ff087b82 */ /* 0x000e680000000a00 */
[CC--:B------:R-:W-:Y:S02]  /*0710*/  @P1 IADD3 R13, PT, PT, R20.reuse, R21.reuse, RZ ;  /* 0x00000015140d1210 */ /* 0x0c0fe40007ffe0ff */
[----:B------:R-:W-:Y:S02]  /*0720*/  @P1 IADD3 R12, P2, PT, R20, R21, RZ ;  /* 0x00000015140c1210 */ /* 0x000fe40007f5e0ff */
[----:B------:R-:W2:Y:S02]  /*0730*/  @P1 LDC.64 R2, c[0x0][0x380] ;  /* 0x0000e000ff021b82 */ /* 0x000ea40000000a00 */
[----:B------:R-:W-:-:S06]  /*0740*/  @P1 IADD3.X R14, PT, PT, RZ, RZ, RZ, P2, !PT ;  /* 0x000000ffff0e1210 */ /* 0x000fcc00017fe4ff */
[----:B------:R-:W3:Y:S01]  /*0750*/  LDC.64 R4, c[0x0][0x380] ;  /* 0x0000e000ff047b82 */ /* 0x000ee20000000a00 */
[----:B0-----:R-:W-:-:S04]  /*0760*/  @P1 IMAD.WIDE.U32 R10, R13, 0x4, R10 ;  /* 0x000000040d0a1825 */ /* 0x001fc800078e000a */
[C---:B------:R-:W-:Y:S01]  /*0770*/  @P1 IMAD R13, R21.reuse, R17, R16 ;  /* 0x00000011150d1224 */ /* 0x040fe200078e0210 */
[----:B------:R-:W-:Y:S01]  /*0780*/  @P1 IADD3 R21, PT, PT, R21, 0x2, RZ ;  /* 0x0000000215151810 */ /* 0x000fe20007ffe0ff */
[----:B------:R-:W4:Y:S01]  /*0790*/  @P1 LDG.E R11, desc[UR4][R10.64] ;  /* 0x000000040a0b1981 */ /* 0x000f22000c1e1900 */
[----:B------:R-:W0:Y:S01]  /*07a0*/  LDC.64 R6, c[0x0][0x388] ;  /* 0x0000e200ff067b82 */ /* 0x000e220000000a00 */
[----:B-1----:R-:W-:Y:S01]  /*07b0*/  @P1 IMAD.WIDE R8, R13, 0x4, R8 ;  /* 0x000000040d081825 */ /* 0x002fe200078e0208 */
[----:B------:R-:W-:Y:S02]  /*07c0*/  @!P0 IADD3 R15, PT, PT, R20, R21, RZ ;  /* 0x00000015140f8210 */ /* 0x000fe40007ffe0ff */
[----:B--2---:R-:W-:Y:S01]  /*07d0*/  @P1 LEA R2, P2, R12, R2, 0x2 ;  /* 0x000000020c021211 */ /* 0x004fe200078410ff */
[----:B------:R-:W-:-:S03]  /*07e0*/  @!P0 IMAD R21, R21, R17, R16 ;  /* 0x0000001115158224 */ /* 0x000fc600078e0210 */
[----:B------:R-:W-:Y:S01]  /*07f0*/  @P1 LEA.HI.X R3, R12, R3, R14, 0x2, P2 ;  /* 0x000000030c031211 */ /* 0x000fe200010f140e */
[----:B------:R-:W-:Y:S01]  /*0800*/  @P1 IMAD.WIDE R12, R17, 0x4, R8 ;  /* 0x00000004110c1825 */ /* 0x000fe200078e0208 */
[----:B------:R-:W4:Y:S03]  /*0810*/  @P1 LDG.E R14, desc[UR4][R8.64] ;  /* 0x00000004080e1981 */ /* 0x000f26000c1e1900 */
[----:B---3--:R-:W-:Y:S01]  /*0820*/  @!P0 IMAD.WIDE.U32 R4, R15, 0x4, R4 ;  /* 0x000000040f048825 */ /* 0x008fe200078e0004 */
[----:B------:R-:W2:Y:S04]  /*0830*/  @P1 LDG.E R2, desc[UR4][R2.64+0x4] ;  /* 0x0000040402021981 */ /* 0x000ea8000c1e1900 */
[----:B------:R-:W2:Y:S01]  /*0840*/  @P1 LDG.E R12, desc[UR4][R12.64] ;  /* 0x000000040c0c1981 */ /* 0x000ea2000c1e1900 */
[----:B0-----:R-:W-:-:S03]  /*0850*/  @!P0 IMAD.WIDE R6, R21, 0x4, R6 ;  /* 0x0000000415068825 */ /* 0x001fc600078e0206 */
[----:B------:R-:W3:Y:S04]  /*0860*/  @!P0 LDG.E R5, desc[UR4][R4.64] ;  /* 0x0000000404058981 */ /* 0x000ee8000c1e1900 */
[----:B------:R-:W3:Y:S01]  /*0870*/  @!P0 LDG.E R6, desc[UR4][R6.64] ;  /* 0x0000000406068981 */ /* 0x000ee2000c1e1900 */
[----:B----4-:R-:W-:-:S04]  /*0880*/  @P1 FFMA R11, R11, R14, R24 ;  /* 0x0000000e0b0b1223 */ /* 0x010fc80000000018 */
[----:B--2---:R-:W-:-:S04]  /*0890*/  @P1 FFMA R24, R2, R12, R11 ;  /* 0x0000000c02181223 */ /* 0x004fc8000000000b */
[----:B---3--:R-:W-:-:S07]  /*08a0*/  @!P0 FFMA R24, R5, R6, R24 ;  /* 0x0000000605188223 */ /* 0x008fce0000000018 */
.L_x_0:
[----:B------:R-:W0:Y:S01]  /*08b0*/  LDC.64 R2, c[0x0][0x390] ;  /* 0x0000e400ff027b82 */ /* 0x000e220000000a00 */
[----:B------:R-:W-:-:S04]  /*08c0*/  IMAD R17, R0, R17, R16 ;  /* 0x0000001100117224 */ /* 0x000fc800078e0210 */
[----:B0-----:R-:W-:-:S05]  /*08d0*/  IMAD.WIDE R2, R17, 0x4, R2 ;  /* 0x0000000411027825 */ /* 0x001fca00078e0202 */
[----:B------:R-:W-:Y:S01]  /*08e0*/  STG.E desc[UR4][R2.64], R24 ;  /* 0x0000001802007986 */ /* 0x000fe2000c101904 */
[----:B------:R-:W-:Y:S05]  /*08f0*/  EXIT ;  /* 0x000000000000794d */ /* 0x000fea0003800000 */
.L_x_4:
[----:B------:R-:W-:-:S00]  /*0900*/  BRA `(.L_x_4) ;  /* 0xfffffffc00fc7947 */ /* 0x000fc0000383ffff */
[----:B------:R-:W-:-:S00]  /*0910*/  NOP ;  /* 0x0000000000007918 */ /* 0x000fc00000000000 */
        /* <DEDUP_REMOVED lines=14> */
.L_x_5:


//--------------------- .nv.shared.reserved.0     --------------------------
	.section	.nv.shared.reserved.0,"aw",@nobits
	.weak		__nv_reservedSMEM_offset_0_alias
	.size		__nv_reservedSMEM_offset_0_alias, 0, 64
	.other		__nv_reservedSMEM_offset_0_alias,@"STO_CUDA_RESERVED_SHARED STV_DEFAULT"
__nv_reservedSMEM_offset_0_alias:
	.zero		0
	.zero		64


//--------------------- .nv.constant0._Z19gpu_matrix_multiplyPfS_S_iii --------------------------
	.section	.nv.constant0._Z19gpu_matrix_multiplyPfS_S_iii,"a",@progbits
	.sectionflags	@""
	.align	4
.nv.constant0._Z19gpu_matrix_multiplyPfS_S_iii:
	.zero		932


//--------------------- SYMBOLS --------------------------

	.type		.nv.reservedSmem.offset0,@object
	.size		.nv.reservedSmem.offset0,0x4
